//
// Generated by NVIDIA NVVM Compiler
//
// Compiler Build ID: CL-36424714
// Cuda compilation tools, release 13.0, V13.0.88
// Based on NVVM 20.0.0
//

.version 9.0
.target sm_100
.address_size 64

	// .globl	_Z16partition_by_bitPjPdj

.visible .entry _Z16partition_by_bitPjPdj(
	.param .u64 .ptr .align 1 _Z16partition_by_bitPjPdj_param_0,
	.param .u64 .ptr .align 1 _Z16partition_by_bitPjPdj_param_1,
	.param .u32 _Z16partition_by_bitPjPdj_param_2
)
{
	.reg .pred 	%p<6>;
	.reg .b32 	%r<27>;
	.reg .b64 	%rd<17>;
	.reg .b64 	%fd<2>;

	ld.param.u64 	%rd4, [_Z16partition_by_bitPjPdj_param_0];
	ld.param.u64 	%rd5, [_Z16partition_by_bitPjPdj_param_1];
	ld.param.u32 	%r10, [_Z16partition_by_bitPjPdj_param_2];
	cvta.to.global.u64 	%rd1, %rd5;
	cvta.to.global.u64 	%rd2, %rd4;
	mov.u32 	%r1, %tid.x;
	mov.u32 	%r2, %ntid.x;
	mul.wide.u32 	%rd6, %r1, 4;
	add.s64 	%rd3, %rd2, %rd6;
	ld.global.u32 	%r3, [%rd3];
	mul.wide.u32 	%rd7, %r1, 8;
	add.s64 	%rd8, %rd1, %rd7;
	ld.global.f64 	%fd1, [%rd8];
	shr.u32 	%r11, %r3, %r10;
	and.b32  	%r4, %r11, 1;
	st.global.u32 	[%rd3], %r4;
	bar.sync 	0;
	setp.lt.u32 	%p1, %r2, 2;
	@%p1 bra 	$L__BB0_7;
	mov.b32 	%r25, 1;
$L__BB0_2:
	setp.lt.u32 	%p2, %r1, %r25;
	@%p2 bra 	$L__BB0_4;
	sub.s32 	%r14, %r1, %r25;
	mul.wide.u32 	%rd9, %r14, 4;
	add.s64 	%rd10, %rd2, %rd9;
	ld.global.u32 	%r26, [%rd10];
$L__BB0_4:
	setp.lt.u32 	%p3, %r1, %r25;
	bar.sync 	0;
	@%p3 bra 	$L__BB0_6;
	ld.global.u32 	%r15, [%rd3];
	add.s32 	%r16, %r15, %r26;
	st.global.u32 	[%rd3], %r16;
$L__BB0_6:
	bar.sync 	0;
	shl.b32 	%r25, %r25, 1;
	setp.lt.u32 	%p4, %r25, %r2;
	@%p4 bra 	$L__BB0_2;
$L__BB0_7:
	ld.global.u32 	%r17, [%rd3];
	add.s32 	%r18, %r2, -1;
	mul.wide.u32 	%rd11, %r18, 4;
	add.s64 	%rd12, %rd2, %rd11;
	ld.global.u32 	%r19, [%rd12];
	bar.sync 	0;
	setp.eq.s32 	%p5, %r4, 0;
	sub.s32 	%r20, %r1, %r17;
	add.s32 	%r21, %r18, %r17;
	sub.s32 	%r22, %r21, %r19;
	selp.b32 	%r23, %r20, %r22, %p5;
	mul.wide.u32 	%rd13, %r23, 4;
	add.s64 	%rd14, %rd2, %rd13;
	st.global.u32 	[%rd14], %r3;
	mul.wide.u32 	%rd15, %r23, 8;
	add.s64 	%rd16, %rd1, %rd15;
	st.global.f64 	[%rd16], %fd1;
	bar.sync 	0;
	ret;

}


// ===== COMPILED SASS (sm_100) =====

	.target	sm_100

	.elftype	@"ET_EXEC"


//--------------------- .note.nv.tkinfo           --------------------------
	.section	.note.nv.tkinfo,"",@"SHT_NOTE"
	.sectionflags	@"SHF_NOTE_NV_TKINFO"
	.tkinfo
        /*0018*/ 	.word	0x00000002
        /*0030*/ 	.string	""
        /*0030*/ 	.string	"ptxas"
        /*0030*/ 	.string	"Cuda compilation tools, release 13.0, V13.0.88"
        /*0030*/ 	.string	"Build cuda_13.0.r13.0/compiler.36424714_0"
        /*0030*/ 	.string	"-arch sm_100 -m 64 "



//--------------------- .note.nv.cuinfo           --------------------------
	.section	.note.nv.cuinfo,"",@"SHT_NOTE"
	.sectionflags	@"SHF_NOTE_NV_CUINFO"
        /*0018*/ 	.short	0x0002
        /*001a*/ 	.short	0x0064
        /*001c*/ 	.short	0x0082
	.zero		2


//--------------------- .nv.info                  --------------------------
	.section	.nv.info,"",@"SHT_CUDA_INFO"
	.align	4


	//----- nvinfo : EIATTR_REGCOUNT
	.align		4
        /*0000*/ 	.byte	0x04, 0x2f
        /*0002*/ 	.short	(.L_1 - .L_0)
	.align		4
.L_0:
        /*0004*/ 	.word	index@(_Z16partition_by_bitPjPdj)
        /*0008*/ 	.word	0x00000014


	//----- nvinfo : EIATTR_FRAME_SIZE
	.align		4
.L_1:
        /*000c*/ 	.byte	0x04, 0x11
        /*000e*/ 	.short	(.L_3 - .L_2)
	.align		4
.L_2:
        /*0010*/ 	.word	index@(_Z16partition_by_bitPjPdj)
        /*0014*/ 	.word	0x00000000


	//----- nvinfo : EIATTR_MIN_STACK_SIZE
	.align		4
.L_3:
        /*0018*/ 	.byte	0x04, 0x12
        /*001a*/ 	.short	(.L_5 - .L_4)
	.align		4
.L_4:
        /*001c*/ 	.word	index@(_Z16partition_by_bitPjPdj)
        /*0020*/ 	.word	0x00000000
.L_5:


//--------------------- .nv.compat                --------------------------
	.section	.nv.compat,"",@"SHT_CUDA_COMPAT_INFO"
	.align	4
        /*0000*/ 	.byte	0x02, 0x09, 0x00, 0x00, 0x02, 0x02, 0x01, 0x00, 0x02, 0x05, 0x05, 0x00, 0x03, 0x07, 0x01, 0x01
        /*0010*/ 	.byte	0x02, 0x03, 0x00, 0x00, 0x02, 0x06, 0x01, 0x00, 0x04, 0x0b, 0x08, 0x00, 0x09, 0x00, 0x00, 0x00
        /*0020*/ 	.byte	0x00, 0x00, 0x00, 0x00


//--------------------- .nv.info._Z16partition_by_bitPjPdj --------------------------
	.section	.nv.info._Z16partition_by_bitPjPdj,"",@"SHT_CUDA_INFO"
	.sectionflags	@""
	.align	4


	//----- nvinfo : EIATTR_CUDA_API_VERSION
	.align		4
        /*0000*/ 	.byte	0x04, 0x37
        /*0002*/ 	.short	(.L_7 - .L_6)
.L_6:
        /*0004*/ 	.word	0x00000082


	//----- nvinfo : EIATTR_KPARAM_INFO
	.align		4
.L_7:
        /*0008*/ 	.byte	0x04, 0x17
        /*000a*/ 	.short	(.L_9 - .L_8)
.L_8:
        /*000c*/ 	.word	0x00000000
        /*0010*/ 	.short	0x0002
        /*0012*/ 	.short	0x0010
        /*0014*/ 	.byte	0x00, 0xf0, 0x11, 0x00


	//----- nvinfo : EIATTR_KPARAM_INFO
	.align		4
.L_9:
        /*0018*/ 	.byte	0x04, 0x17
        /*001a*/ 	.short	(.L_11 - .L_10)
.L_10:
        /*001c*/ 	.word	0x00000000
        /*0020*/ 	.short	0x0001
        /*0022*/ 	.short	0x0008
        /*0024*/ 	.byte	0x00, 0xf5, 0x21, 0x00


	//----- nvinfo : EIATTR_KPARAM_INFO
	.align		4
.L_11:
        /*0028*/ 	.byte	0x04, 0x17
        /*002a*/ 	.short	(.L_13 - .L_12)
.L_12:
        /*002c*/ 	.word	0x00000000
        /*0030*/ 	.short	0x0000
        /*0032*/ 	.short	0x0000
        /*0034*/ 	.byte	0x00, 0xf5, 0x21, 0x00


	//----- nvinfo : EIATTR_SPARSE_MMA_MASK
	.align		4
.L_13:
        /*0038*/ 	.byte	0x03, 0x50
        /*003a*/ 	.short	0x0000


	//----- nvinfo : EIATTR_MAXREG_COUNT
	.align		4
        /*003c*/ 	.byte	0x03, 0x1b
        /*003e*/ 	.short	0x00ff


	//----- nvinfo : EIATTR_NUM_BARRIERS
	.align		4
        /*0040*/ 	.byte	0x02, 0x4c
        /*0042*/ 	.byte	0x01
	.zero		1


	//----- nvinfo : EIATTR_MERCURY_ISA_VERSION
	.align		4
        /*0044*/ 	.byte	0x03, 0x5f
        /*0046*/ 	.short	0x0101


	//----- nvinfo : EIATTR_VRC_CTA_INIT_COUNT
	.align		4
        /*0048*/ 	.byte	0x02, 0x4a
	.zero		1
	.zero		1


	//----- nvinfo : EIATTR_EXIT_INSTR_OFFSETS
	.align		4
        /*004c*/ 	.byte	0x04, 0x1c
        /*004e*/ 	.short	(.L_15 - .L_14)


	//   ....[0]....
.L_14:
        /*0050*/ 	.word	0x000002e0


	//----- nvinfo : EIATTR_CBANK_PARAM_SIZE
	.align		4
.L_15:
        /*0054*/ 	.byte	0x03, 0x19
        /*0056*/ 	.short	0x0014


	//----- nvinfo : EIATTR_PARAM_CBANK
	.align		4
        /*0058*/ 	.byte	0x04, 0x0a
        /*005a*/ 	.short	(.L_17 - .L_16)
	.align		4
.L_16:
        /*005c*/ 	.word	index@(.nv.constant0._Z16partition_by_bitPjPdj)
        /*0060*/ 	.short	0x0380
        /*0062*/ 	.short	0x0014


	//----- nvinfo : EIATTR_SW_WAR
	.align		4
.L_17:
        /*0064*/ 	.byte	0x04, 0x36
        /*0066*/ 	.short	(.L_19 - .L_18)
.L_18:
        /*0068*/ 	.word	0x00000008
.L_19:


//--------------------- .nv.callgraph             --------------------------
	.section	.nv.callgraph,"",@"SHT_CUDA_CALLGRAPH"
	.align	4
	.sectionentsize	8
	.align		4
        /*0000*/ 	.word	0x00000000
	.align		4
        /*0004*/ 	.word	0xffffffff
	.align		4
        /*0008*/ 	.word	0x00000000
	.align		4
        /*000c*/ 	.word	0xfffffffe
	.align		4
        /*0010*/ 	.word	0x00000000
	.align		4
        /*0014*/ 	.word	0xfffffffd
	.align		4
        /*0018*/ 	.word	0x00000000
	.align		4
        /*001c*/ 	.word	0xfffffffc


//--------------------- .text._Z16partition_by_bitPjPdj --------------------------
	.section	.text._Z16partition_by_bitPjPdj,"ax",@progbits
	.align	128
        .global         _Z16partition_by_bitPjPdj
        .type           _Z16partition_by_bitPjPdj,@function
        .size           _Z16partition_by_bitPjPdj,(.L_x_3 - _Z16partition_by_bitPjPdj)
        .other          _Z16partition_by_bitPjPdj,@"STO_CUDA_ENTRY STV_DEFAULT"
_Z16partition_by_bitPjPdj:
.text._Z16partition_by_bitPjPdj:
[----:B------:R-:W-:Y:S01]  /*0000*/  LDC R1, c[0x0][0x37c] ;  /* 0x0000df00ff017b82 */ /* 0x000fe20000000800 */
[----:B------:R-:W0:Y:S07]  /*0010*/  S2R R8, SR_TID.X ;  /* 0x0000000000087919 */ /* 0x000e2e0000002100 */
[----:B------:R-:W0:Y:S01]  /*0020*/  LDC.64 R4, c[0x0][0x380] ;  /* 0x0000e000ff047b82 */ /* 0x000e220000000a00 */
[----:B------:R-:W1:Y:S01]  /*0030*/  LDCU.64 UR6, c[0x0][0x358] ;  /* 0x00006b00ff0677ac */ /* 0x000e620008000a00 */
[----:B------:R-:W2:Y:S06]  /*0040*/  LDCU UR4, c[0x0][0x390] ;  /* 0x00007200ff0477ac */ /* 0x000eac0008000800 */
[----:B------:R-:W3:Y:S08]  /*0050*/  LDC R17, c[0x0][0x360] ;  /* 0x0000d800ff117b82 */ /* 0x000ef00000000800 */
[----:B------:R-:W4:Y:S08]  /*0060*/  LDC.64 R6, c[0x0][0x388] ;  /* 0x0000e200ff067b82 */ /* 0x000f300000000a00 */
[----:B------:R-:W2:Y:S01]  /*0070*/  LDC.64 R2, c[0x0][0x380] ;  /* 0x0000e000ff027b82 */ /* 0x000ea20000000a00 */
[----:B0-----:R-:W-:-:S05]  /*0080*/  IMAD.WIDE.U32 R4, R8, 0x4, R4 ;  /* 0x0000000408047825 */ /* 0x001fca00078e0004 */
[----:B-1----:R-:W2:Y:S01]  /*0090*/  LDG.E R0, desc[UR6][R4.64] ;  /* 0x0000000604007981 */ /* 0x002ea2000c1e1900 */
[C---:B---3--:R-:W-:Y:S01]  /*00a0*/  ISETP.GE.U32.AND P0, PT, R17.reuse, 0x2, PT ;  /* 0x000000021100780c */ /* 0x048fe20003f06070 */
[----:B------:R-:W-:Y:S02]  /*00b0*/  VIADD R16, R17, 0xffffffff ;  /* 0xffffffff11107836 */ /* 0x000fe40000000000 */
[----:B----4-:R-:W-:-:S06]  /*00c0*/  IMAD.WIDE.U32 R6, R8, 0x8, R6 ;  /* 0x0000000808067825 */ /* 0x010fcc00078e0006 */
[----:B------:R-:W5:Y:S01]  /*00d0*/  LDG.E.64 R6, desc[UR6][R6.64] ;  /* 0x0000000606067981 */ /* 0x000f62000c1e1b00 */
[----:B--2---:R-:W-:Y:S01]  /*00e0*/  IMAD.WIDE.U32 R10, R16, 0x4, R2 ;  /* 0x00000004100a7825 */ /* 0x004fe200078e0002 */
[----:B------:R-:W-:-:S04]  /*00f0*/  SHF.R.U32.HI R9, RZ, UR4, R0 ;  /* 0x00000004ff097c19 */ /* 0x000fc80008011600 */
[----:B------:R-:W-:-:S05]  /*0100*/  LOP3.LUT R9, R9, 0x1, RZ, 0xc0, !PT ;  /* 0x0000000109097812 */ /* 0x000fca00078ec0ff */
[----:B------:R0:W-:Y:S01]  /*0110*/  STG.E desc[UR6][R4.64], R9 ;  /* 0x0000000904007986 */ /* 0x0001e2000c101906 */
[----:B------:R-:W-:Y:S06]  /*0120*/  BAR.SYNC.DEFER_BLOCKING 0x0 ;  /* 0x0000000000007b1d */ /* 0x000fec0000010000 */
[----:B------:R-:W-:Y:S05]  /*0130*/  @!P0 BRA `(.L_x_0) ;  /* 0x0000000000388947 */ /* 0x000fea0003800000 */
[----:B------:R-:W-:-:S05]  /*0140*/  UMOV UR4, 0x1 ;  /* 0x0000000100047882 */ /* 0x000fca0000000000 */
.L_x_1:
[----:B------:R-:W-:-:S13]  /*0150*/  ISETP.GE.U32.AND P0, PT, R8, UR4, PT ;  /* 0x0000000408007c0c */ /* 0x000fda000bf06070 */
[----:B------:R-:W1:Y:S01]  /*0160*/  @P0 LDC.64 R12, c[0x0][0x380] ;  /* 0x0000e000ff0c0b82 */ /* 0x000e620000000a00 */
[----:B------:R-:W-:-:S04]  /*0170*/  @P0 VIADD R15, R8, -UR4 ;  /* 0x80000004080f0c36 */ /* 0x000fc80008000000 */
[----:B-1----:R-:W-:-:S05]  /*0180*/  @P0 IMAD.WIDE.U32 R12, R15, 0x4, R12 ;  /* 0x000000040f0c0825 */ /* 0x002fca00078e000c */
[----:B------:R-:W2:Y:S01]  /*0190*/  @P0 LDG.E R14, desc[UR6][R12.64] ;  /* 0x000000060c0e0981 */ /* 0x000ea2000c1e1900 */
[----:B------:R-:W-:Y:S06]  /*01a0*/  BAR.SYNC.DEFER_BLOCKING 0x0 ;  /* 0x0000000000007b1d */ /* 0x000fec0000010000 */
[----:B------:R-:W2:Y:S01]  /*01b0*/  @P0 LDG.E R15, desc[UR6][R4.64] ;  /* 0x00000006040f0981 */ /* 0x000ea2000c1e1900 */
[----:B------:R-:W-:Y:S01]  /*01c0*/  USHF.L.U32 UR4, UR4, 0x1, URZ ;  /* 0x0000000104047899 */ /* 0x000fe200080006ff */
[----:B--2---:R-:W-:-:S05]  /*01d0*/  @P0 IADD3 R15, PT, PT, R14, R15, RZ ;  /* 0x0000000f0e0f0210 */ /* 0x004fca0007ffe0ff */
[----:B------:R1:W-:Y:S01]  /*01e0*/  @P0 STG.E desc[UR6][R4.64], R15 ;  /* 0x0000000f04000986 */ /* 0x0003e2000c101906 */
[----:B------:R-:W-:Y:S01]  /*01f0*/  BAR.SYNC.DEFER_BLOCKING 0x0 ;  /* 0x0000000000007b1d */ /* 0x000fe20000010000 */
[----:B------:R-:W-:-:S13]  /*0200*/  ISETP.LE.U32.AND P0, PT, R17, UR4, PT ;  /* 0x0000000411007c0c */ /* 0x000fda000bf03070 */
[----:B-1----:R-:W-:Y:S05]  /*0210*/  @!P0 BRA `(.L_x_1) ;  /* 0xfffffffc00cc8947 */ /* 0x002fea000383ffff */
.L_x_0:
[----:B0-----:R-:W2:Y:S01]  /*0220*/  LDG.E R5, desc[UR6][R4.64] ;  /* 0x0000000604057981 */ /* 0x001ea2000c1e1900 */
[----:B------:R-:W0:Y:S03]  /*0230*/  LDC.64 R12, c[0x0][0x388] ;  /* 0x0000e200ff0c7b82 */ /* 0x000e260000000a00 */
[----:B------:R-:W2:Y:S05]  /*0240*/  LDG.E R10, desc[UR6][R10.64] ;  /* 0x000000060a0a7981 */ /* 0x000eaa000c1e1900 */
[----:B------:R-:W-:Y:S01]  /*0250*/  BAR.SYNC.DEFER_BLOCKING 0x0 ;  /* 0x0000000000007b1d */ /* 0x000fe20000010000 */
[----:B------:R-:W-:-:S02]  /*0260*/  ISETP.NE.AND P0, PT, R9, RZ, PT ;  /* 0x000000ff0900720c */ /* 0x000fc40003f05270 */
[----:B--2---:R-:W-:-:S11]  /*0270*/  IADD3 R9, PT, PT, -R10, R16, R5 ;  /* 0x000000100a097210 */ /* 0x004fd60007ffe105 */
[----:B------:R-:W-:-:S05]  /*0280*/  @!P0 IADD3 R9, PT, PT, -R5, R8, RZ ;  /* 0x0000000805098210 */ /* 0x000fca0007ffe1ff */
[----:B------:R-:W-:-:S04]  /*0290*/  IMAD.WIDE.U32 R2, R9, 0x4, R2 ;  /* 0x0000000409027825 */ /* 0x000fc800078e0002 */
[----:B0-----:R-:W-:Y:S01]  /*02a0*/  IMAD.WIDE.U32 R8, R9, 0x8, R12 ;  /* 0x0000000809087825 */ /* 0x001fe200078e000c */
[----:B------:R-:W-:Y:S04]  /*02b0*/  STG.E desc[UR6][R2.64], R0 ;  /* 0x0000000002007986 */ /* 0x000fe8000c101906 */
[----:B-----5:R-:W-:Y:S01]  /*02c0*/  STG.E.64 desc[UR6][R8.64], R6 ;  /* 0x0000000608007986 */ /* 0x020fe2000c101b06 */
[----:B------:R-:W-:Y:S06]  /*02d0*/  BAR.SYNC.DEFER_BLOCKING 0x0 ;  /* 0x0000000000007b1d */ /* 0x000fec0000010000 */
[----:B------:R-:W-:Y:S05]  /*02e0*/  EXIT ;  /* 0x000000000000794d */ /* 0x000fea0003800000 */
.L_x_2:
[----:B------:R-:W-:-:S00]  /*02f0*/  BRA `(.L_x_2) ;  /* 0xfffffffc00fc7947 */ /* 0x000fc0000383ffff */
[----:B------:R-:W-:-:S00]  /*0300*/  NOP ;  /* 0x0000000000007918 */ /* 0x000fc00000000000 */
[----:B------:R-:W-:-:S00]  /*0310*/  NOP ;  /* 0x0000000000007918 */ /* 0x000fc00000000000 */
[----:B------:R-:W-:-:S00]  /*0320*/  NOP ;  /* 0x0000000000007918 */ /* 0x000fc00000000000 */
[----:B------:R-:W-:-:S00]  /*0330*/  NOP ;  /* 0x0000000000007918 */ /* 0x000fc00000000000 */
[----:B------:R-:W-:-:S00]  /*0340*/  NOP ;  /* 0x0000000000007918 */ /* 0x000fc00000000000 */
[----:B------:R-:W-:-:S00]  /*0350*/  NOP ;  /* 0x0000000000007918 */ /* 0x000fc00000000000 */
[----:B------:R-:W-:-:S00]  /*0360*/  NOP ;  /* 0x0000000000007918 */ /* 0x000fc00000000000 */
[----:B------:R-:W-:-:S00]  /*0370*/  NOP ;  /* 0x0000000000007918 */ /* 0x000fc00000000000 */
.L_x_3:


//--------------------- .nv.shared.reserved.0     --------------------------
	.section	.nv.shared.reserved.0,"aw",@nobits
	.weak		__nv_reservedSMEM_offset_0_alias
	.size		__nv_reservedSMEM_offset_0_alias, 0, 64
	.other		__nv_reservedSMEM_offset_0_alias,@"STO_CUDA_RESERVED_SHARED STV_DEFAULT"
__nv_reservedSMEM_offset_0_alias:
	.zero		0
	.zero		64


//--------------------- .nv.constant0._Z16partition_by_bitPjPdj --------------------------
	.section	.nv.constant0._Z16partition_by_bitPjPdj,"a",@progbits
	.sectionflags	@""
	.align	4
.nv.constant0._Z16partition_by_bitPjPdj:
	.zero		916


//--------------------- SYMBOLS --------------------------

	.type		.nv.reservedSmem.offset0,@object
	.size		.nv.reservedSmem.offset0,0x4
